	.headerflags	@"EF_CUDA_TEXMODE_UNIFIED EF_CUDA_64BIT_ADDRESS EF_CUDA_ACCELERATORS EF_CUDA_SM90 EF_CUDA_VIRTUAL_SM(EF_CUDA_SM90)"
	.elftype	@"ET_EXEC"


//--------------------- .nv.info                  --------------------------
	.section	.nv.info,"",@"SHT_CUDA_INFO"
	.align	4


	//----- nvinfo : EIATTR_REGCOUNT
	.align		4
        /*0000*/ 	.byte	0x04, 0x2f
        /*0002*/ 	.short	(.L_3 - .L_2)
	.align		4
.L_2:
        /*0004*/ 	.word	index@(triton_poi_fused__native_batch_norm_legit_no_training_15)
        /*0008*/ 	.word	0x00000012


	//----- nvinfo : EIATTR_MIN_STACK_SIZE
	.align		4
.L_3:
        /*000c*/ 	.byte	0x04, 0x12
        /*000e*/ 	.short	(.L_5 - .L_4)
	.align		4
.L_4:
        /*0010*/ 	.word	index@(triton_poi_fused__native_batch_norm_legit_no_training_15)
        /*0014*/ 	.word	0x00000000


	//----- nvinfo : EIATTR_FRAME_SIZE
	.align		4
.L_5:
        /*0018*/ 	.byte	0x04, 0x11
        /*001a*/ 	.short	(.L_7 - .L_6)
	.align		4
.L_6:
        /*001c*/ 	.word	index@(triton_poi_fused__native_batch_norm_legit_no_training_15)
        /*0020*/ 	.word	0x00000000


	//----- nvinfo : EIATTR_MIN_STACK_SIZE
	.align		4
.L_7:
        /*0024*/ 	.byte	0x04, 0x12
        /*0026*/ 	.short	(.L_9 - .L_8)
	.align		4
.L_8:
        /*0028*/ 	.word	index@(triton_poi_fused__native_batch_norm_legit_no_training_15)
        /*002c*/ 	.word	0x00000000
.L_9:


//--------------------- .nv.info.triton_poi_fused__native_batch_norm_legit_no_training_15 --------------------------
	.section	.nv.info.triton_poi_fused__native_batch_norm_legit_no_training_15,"",@"SHT_CUDA_INFO"
	.sectionflags	@""
	.align	4


	//----- nvinfo : EIATTR_CUDA_API_VERSION
	.align		4
        /*0000*/ 	.byte	0x04, 0x37
        /*0002*/ 	.short	(.L_11 - .L_10)
.L_10:
        /*0004*/ 	.word	0x0000007c


	//----- nvinfo : EIATTR_KPARAM_INFO
	.align		4
.L_11:
        /*0008*/ 	.byte	0x04, 0x17
        /*000a*/ 	.short	(.L_13 - .L_12)
.L_12:
        /*000c*/ 	.word	0x00000000
        /*0010*/ 	.short	0x0006
        /*0012*/ 	.short	0x0030
        /*0014*/ 	.byte	0x00, 0xf0, 0x11, 0x00


	//----- nvinfo : EIATTR_KPARAM_INFO
	.align		4
.L_13:
        /*0018*/ 	.byte	0x04, 0x17
        /*001a*/ 	.short	(.L_15 - .L_14)
.L_14:
        /*001c*/ 	.word	0x00000000
        /*0020*/ 	.short	0x0005
        /*0022*/ 	.short	0x0028
        /*0024*/ 	.byte	0x00, 0xf4, 0x21, 0x00


	//----- nvinfo : EIATTR_KPARAM_INFO
	.align		4
.L_15:
        /*0028*/ 	.byte	0x04, 0x17
        /*002a*/ 	.short	(.L_17 - .L_16)
.L_16:
        /*002c*/ 	.word	0x00000000
        /*0030*/ 	.short	0x0004
        /*0032*/ 	.short	0x0020
        /*0034*/ 	.byte	0x00, 0xf4, 0x21, 0x00


	//----- nvinfo : EIATTR_KPARAM_INFO
	.align		4
.L_17:
        /*0038*/ 	.byte	0x04, 0x17
        /*003a*/ 	.short	(.L_19 - .L_18)
.L_18:
        /*003c*/ 	.word	0x00000000
        /*0040*/ 	.short	0x0003
        /*0042*/ 	.short	0x0018
        /*0044*/ 	.byte	0x00, 0xf4, 0x21, 0x00


	//----- nvinfo : EIATTR_KPARAM_INFO
	.align		4
.L_19:
        /*0048*/ 	.byte	0x04, 0x17
        /*004a*/ 	.short	(.L_21 - .L_20)
.L_20:
        /*004c*/ 	.word	0x00000000
        /*0050*/ 	.short	0x0002
        /*0052*/ 	.short	0x0010
        /*0054*/ 	.byte	0x00, 0xf4, 0x21, 0x00


	//----- nvinfo : EIATTR_KPARAM_INFO
	.align		4
.L_21:
        /*0058*/ 	.byte	0x04, 0x17
        /*005a*/ 	.short	(.L_23 - .L_22)
.L_22:
        /*005c*/ 	.word	0x00000000
        /*0060*/ 	.short	0x0001
        /*0062*/ 	.short	0x0008
        /*0064*/ 	.byte	0x00, 0xf4, 0x21, 0x00


	//----- nvinfo : EIATTR_KPARAM_INFO
	.align		4
.L_23:
        /*0068*/ 	.byte	0x04, 0x17
        /*006a*/ 	.short	(.L_25 - .L_24)
.L_24:
        /*006c*/ 	.word	0x00000000
        /*0070*/ 	.short	0x0000
        /*0072*/ 	.short	0x0000
        /*0074*/ 	.byte	0x00, 0xf4, 0x21, 0x00


	//----- nvinfo : EIATTR_SPARSE_MMA_MASK
	.align		4
.L_25:
        /*0078*/ 	.byte	0x03, 0x50
        /*007a*/ 	.short	0x0000


	//----- nvinfo : EIATTR_MAXREG_COUNT
	.align		4
        /*007c*/ 	.byte	0x03, 0x1b
        /*007e*/ 	.short	0x00ff


	//----- nvinfo : EIATTR_EXIT_INSTR_OFFSETS
	.align		4
        /*0080*/ 	.byte	0x04, 0x1c
        /*0082*/ 	.short	(.L_27 - .L_26)


	//   ....[0]....
.L_26:
        /*0084*/ 	.word	0x00000390


	//----- nvinfo : EIATTR_REQNTID
	.align		4
.L_27:
        /*0088*/ 	.byte	0x04, 0x10
        /*008a*/ 	.short	(.L_29 - .L_28)
.L_28:
        /*008c*/ 	.word	0x00000080
        /*0090*/ 	.word	0x00000001
        /*0094*/ 	.word	0x00000001


	//----- nvinfo : EIATTR_CBANK_PARAM_SIZE
	.align		4
.L_29:
        /*0098*/ 	.byte	0x03, 0x19
        /*009a*/ 	.short	0x0034


	//----- nvinfo : EIATTR_PARAM_CBANK
	.align		4
        /*009c*/ 	.byte	0x04, 0x0a
        /*009e*/ 	.short	(.L_31 - .L_30)
	.align		4
.L_30:
        /*00a0*/ 	.word	index@(.nv.constant0.triton_poi_fused__native_batch_norm_legit_no_training_15)
        /*00a4*/ 	.short	0x0210
        /*00a6*/ 	.short	0x0034


	//----- nvinfo : EIATTR_SW_WAR
	.align		4
.L_31:
        /*00a8*/ 	.byte	0x04, 0x36
        /*00aa*/ 	.short	(.L_33 - .L_32)
.L_32:
        /*00ac*/ 	.word	0x00000008
.L_33:


//--------------------- .nv.callgraph             --------------------------
	.section	.nv.callgraph,"",@"SHT_CUDA_CALLGRAPH"
	.align	4
	.sectionentsize	8
	.align		4
        /*0000*/ 	.word	0x00000000
	.align		4
        /*0004*/ 	.word	0xffffffff
	.align		4
        /*0008*/ 	.word	0x00000000
	.align		4
        /*000c*/ 	.word	0xfffffffe
	.align		4
        /*0010*/ 	.word	0x00000000
	.align		4
        /*0014*/ 	.word	0xfffffffd
	.align		4
        /*0018*/ 	.word	0x00000000
	.align		4
        /*001c*/ 	.word	0xfffffffc


//--------------------- .nv.constant4             --------------------------
	.section	.nv.constant4,"a",@progbits
	.align	8
	.align		8
.nv.constant4:
        /*0000*/ 	.dword	_$_str
	.align		8
        /*0008*/ 	.dword	_$_str_$_2


//--------------------- .text.triton_poi_fused__native_batch_norm_legit_no_training_15 --------------------------
	.section	.text.triton_poi_fused__native_batch_norm_legit_no_training_15,"ax",@progbits
	.align	128
        .global         triton_poi_fused__native_batch_norm_legit_no_training_15
        .type           triton_poi_fused__native_batch_norm_legit_no_training_15,@function
        .size           triton_poi_fused__native_batch_norm_legit_no_training_15,(.L_x_1 - triton_poi_fused__native_batch_norm_legit_no_training_15)
        .other          triton_poi_fused__native_batch_norm_legit_no_training_15,@"STO_CUDA_ENTRY STV_DEFAULT"
triton_poi_fused__native_batch_norm_legit_no_training_15:
.text.triton_poi_fused__native_batch_norm_legit_no_training_15:
[----:B------:R-:W-:Y:S01]  /*0000*/  LDC R1, c[0x0][0x28] ;  /* 0x00000a00ff017b82 */ /* 0x000fe20000000800 */
[----:B------:R-:W1:Y:S07]  /*0010*/  S2R R0, SR_TID.X ;  /* 0x0000000000007919 */ /* 0x000e6e0000002100 */
[----:B------:R-:W2:Y:S01]  /*0020*/  LDC.64 R2, c[0x0][0x220] ;  /* 0x00008800ff027b82 */ /* 0x000ea20000000a00 */
[----:B------:R-:W-:Y:S01]  /*0030*/  ULDC.64 UR4, c[0x0][0x208] ;  /* 0x0000820000047ab9 */ /* 0x000fe20000000a00 */
[----:B------:R-:W3:Y:S06]  /*0040*/  S2R R7, SR_CTAID.X ;  /* 0x0000000000077919 */ /* 0x000eec0000002500 */
[----:B------:R-:W4:Y:S08]  /*0050*/  LDC.64 R8, c[0x0][0x228] ;  /* 0x00008a00ff087b82 */ /* 0x000f300000000a00 */
[----:B------:R-:W5:Y:S01]  /*0060*/  LDC.64 R10, c[0x0][0x230] ;  /* 0x00008c00ff0a7b82 */ /* 0x000f620000000a00 */
[----:B-1----:R-:W-:-:S02]  /*0070*/  SHF.L.U32 R0, R0, 0x1, RZ ;  /* 0x0000000100007819 */ /* 0x002fc400000006ff */
[----:B---3--:R-:W-:Y:S02]  /*0080*/  SHF.R.S32.HI R5, RZ, 0x17, R7 ;  /* 0x00000017ff057819 */ /* 0x008fe40000011407 */
[----:B------:R-:W-:Y:S02]  /*0090*/  LOP3.LUT R0, R0, 0xfe, RZ, 0xc0, !PT ;  /* 0x000000fe00007812 */ /* 0x000fe400078ec0ff */
[----:B------:R-:W-:Y:S02]  /*00a0*/  SGXT R5, R5, 0x1 ;  /* 0x000000010505781a */ /* 0x000fe40000000200 */
[----:B------:R-:W-:Y:S02]  /*00b0*/  LEA R0, R7, R0, 0x8 ;  /* 0x0000000007007211 */ /* 0x000fe400078e40ff */
[----:B------:R-:W1:Y:S02]  /*00c0*/  LDC.64 R6, c[0x0][0x218] ;  /* 0x00008600ff067b82 */ /* 0x000e640000000a00 */
[----:B------:R-:W-:-:S04]  /*00d0*/  LEA.HI R5, R5, R0, RZ, 0x8 ;  /* 0x0000000005057211 */ /* 0x000fc800078f40ff */
[----:B------:R-:W-:-:S04]  /*00e0*/  LOP3.LUT R5, R5, 0xffffff00, RZ, 0xc0, !PT ;  /* 0xffffff0005057812 */ /* 0x000fc800078ec0ff */
[----:B------:R-:W-:Y:S02]  /*00f0*/  IADD3 R13, R0, -R5, RZ ;  /* 0x80000005000d7210 */ /* 0x000fe40007ffe0ff */
[----:B------:R-:W3:Y:S03]  /*0100*/  LDC.64 R4, c[0x0][0x210] ;  /* 0x00008400ff047b82 */ /* 0x000ee60000000a00 */
[----:B--2---:R-:W-:-:S06]  /*0110*/  IMAD.WIDE R2, R13, 0x4, R2 ;  /* 0x000000040d027825 */ /* 0x004fcc00078e0202 */
[----:B------:R-:W2:Y:S01]  /*0120*/  LDG.E.EL.64 R2, desc[UR4][R2.64] ;  /* 0x0000000402027981 */ /* 0x000ea2000c2e1b00 */
[----:B-1----:R-:W-:-:S06]  /*0130*/  IMAD.WIDE R6, R13, 0x4, R6 ;  /* 0x000000040d067825 */ /* 0x002fcc00078e0206 */
[----:B------:R-:W2:Y:S01]  /*0140*/  LDG.E.EL.64 R6, desc[UR4][R6.64] ;  /* 0x0000000406067981 */ /* 0x000ea2000c2e1b00 */
[----:B---3--:R-:W-:-:S06]  /*0150*/  IMAD.WIDE R4, R0, 0x4, R4 ;  /* 0x0000000400047825 */ /* 0x008fcc00078e0204 */
[----:B------:R-:W3:Y:S01]  /*0160*/  LDG.E.64 R4, desc[UR4][R4.64] ;  /* 0x0000000404047981 */ /* 0x000ee2000c1e1b00 */
[----:B----4-:R-:W-:-:S04]  /*0170*/  IMAD.WIDE R8, R13, 0x4, R8 ;  /* 0x000000040d087825 */ /* 0x010fc800078e0208 */
[----:B-----5:R-:W-:Y:S02]  /*0180*/  IMAD.WIDE R10, R13, 0x4, R10 ;  /* 0x000000040d0a7825 */ /* 0x020fe400078e020a */
[----:B------:R-:W4:Y:S04]  /*0190*/  LDG.E.EL.64 R8, desc[UR4][R8.64] ;  /* 0x0000000408087981 */ /* 0x000f28000c2e1b00 */
[----:B------:R-:W4:Y:S01]  /*01a0*/  LDG.E.EL.64 R10, desc[UR4][R10.64] ;  /* 0x000000040a0a7981 */ /* 0x000f22000c2e1b00 */
[----:B------:R-:W-:Y:S01]  /*01b0*/  HFMA2.MMA R15, -RZ, RZ, 1.625, 0 ;  /* 0x3e800000ff0f7435 */ /* 0x000fe200000001ff */
[----:B--2---:R-:W-:Y:S01]  /*01c0*/  FADD R2, R2, 9.9999997473787516356e-06 ;  /* 0x3727c5ac02027421 */ /* 0x004fe20000000000 */
[----:B------:R-:W-:-:S03]  /*01d0*/  FADD R12, R3, 9.9999997473787516356e-06 ;  /* 0x3727c5ac030c7421 */ /* 0x000fc60000000000 */
[----:B------:R1:W2:Y:S08]  /*01e0*/  MUFU.SQRT R13, R2 ;  /* 0x00000002000d7308 */ /* 0x0002b00000002000 */
[----:B------:R-:W5:Y:S01]  /*01f0*/  MUFU.SQRT R14, R12 ;  /* 0x0000000c000e7308 */ /* 0x000f620000002000 */
[----:B-1----:R-:W1:Y:S01]  /*0200*/  LDC.64 R2, c[0x0][0x238] ;  /* 0x00008e00ff027b82 */ /* 0x002e620000000a00 */
[----:B--2---:R-:W-:-:S02]  /*0210*/  FSETP.GT.AND P0, PT, R13, 8.50705917302346158658e+37, PT ;  /* 0x7e8000000d00780b */ /* 0x004fc40003f04000 */
[----:B------:R-:W-:Y:S02]  /*0220*/  FSETP.GEU.AND P2, PT, R13, 1.175494350822287508e-38, PT ;  /* 0x008000000d00780b */ /* 0x000fe40003f4e000 */
[C---:B-----5:R-:W-:Y:S02]  /*0230*/  FSETP.GT.AND P1, PT, R14.reuse, 8.50705917302346158658e+37, PT ;  /* 0x7e8000000e00780b */ /* 0x060fe40003f24000 */
[----:B------:R-:W-:-:S07]  /*0240*/  FSETP.GEU.AND P3, PT, R14, 1.175494350822287508e-38, PT ;  /* 0x008000000e00780b */ /* 0x000fce0003f6e000 */
[----:B------:R-:W-:-:S04]  /*0250*/  @P0 FMUL R13, R13, 0.25 ;  /* 0x3e8000000d0d0820 */ /* 0x000fc80000400000 */
[----:B------:R-:W-:Y:S01]  /*0260*/  @!P2 FMUL R13, R13, 16777216 ;  /* 0x4b8000000d0da820 */ /* 0x000fe20000400000 */
[----:B------:R-:W-:-:S04]  /*0270*/  @P1 FMUL R14, R14, 0.25 ;  /* 0x3e8000000e0e1820 */ /* 0x000fc80000400000 */
[----:B------:R-:W-:Y:S01]  /*0280*/  @!P3 FMUL R14, R14, 16777216 ;  /* 0x4b8000000e0eb820 */ /* 0x000fe20000400000 */
[----:B------:R-:W2:Y:S01]  /*0290*/  MUFU.RCP R13, R13 ;  /* 0x0000000d000d7308 */ /* 0x000ea20000001000 */
[----:B------:R-:W-:-:S07]  /*02a0*/  FSEL R12, R15, 1, P0 ;  /* 0x3f8000000f0c7808 */ /* 0x000fce0000000000 */
[----:B------:R-:W5:Y:S01]  /*02b0*/  MUFU.RCP R14, R14 ;  /* 0x0000000e000e7308 */ /* 0x000f620000001000 */
[----:B------:R-:W-:Y:S01]  /*02c0*/  FSEL R15, R15, 1, P1 ;  /* 0x3f8000000f0f7808 */ /* 0x000fe20000800000 */
[----:B------:R-:W-:Y:S01]  /*02d0*/  @!P2 FMUL R12, R12, 16777216 ;  /* 0x4b8000000c0ca820 */ /* 0x000fe20000400000 */
[----:B---3--:R-:W-:-:S03]  /*02e0*/  FADD R4, R4, -R6 ;  /* 0x8000000604047221 */ /* 0x008fc60000000000 */
[----:B------:R-:W-:Y:S01]  /*02f0*/  @!P3 FMUL R15, R15, 16777216 ;  /* 0x4b8000000f0fb820 */ /* 0x000fe20000400000 */
[----:B------:R-:W-:Y:S01]  /*0300*/  FADD R5, R5, -R7 ;  /* 0x8000000705057221 */ /* 0x000fe20000000000 */
[----:B--2---:R-:W-:Y:S02]  /*0310*/  FMUL R13, R13, R12 ;  /* 0x0000000c0d0d7220 */ /* 0x004fe40000400000 */
[----:B-----5:R-:W-:Y:S02]  /*0320*/  FMUL R6, R14, R15 ;  /* 0x0000000f0e067220 */ /* 0x020fe40000400000 */
[----:B------:R-:W-:Y:S02]  /*0330*/  FMUL R13, R4, R13 ;  /* 0x0000000d040d7220 */ /* 0x000fe40000400000 */
[----:B------:R-:W-:Y:S01]  /*0340*/  FMUL R6, R5, R6 ;  /* 0x0000000605067220 */ /* 0x000fe20000400000 */
[----:B-1----:R-:W-:-:S04]  /*0350*/  IMAD.WIDE R2, R0, 0x4, R2 ;  /* 0x0000000400027825 */ /* 0x002fc800078e0202 */
[----:B----4-:R-:W-:Y:S01]  /*0360*/  FFMA R8, R8, R13, R10 ;  /* 0x0000000d08087223 */ /* 0x010fe2000000000a */
[----:B------:R-:W-:-:S05]  /*0370*/  FFMA R9, R9, R6, R11 ;  /* 0x0000000609097223 */ /* 0x000fca000000000b */
[----:B------:R-:W-:Y:S01]  /*0380*/  STG.E.64 desc[UR4][R2.64], R8 ;  /* 0x0000000802007986 */ /* 0x000fe2000c101b04 */
[----:B------:R-:W-:Y:S05]  /*0390*/  EXIT ;  /* 0x000000000000794d */ /* 0x000fea0003800000 */
.L_x_0:
[----:B------:R-:W-:-:S00]  /*03a0*/  BRA `(.L_x_0) ;  /* 0xfffffffc00fc7947 */ /* 0x000fc0000383ffff */
[----:B------:R-:W-:-:S00]  /*03b0*/  NOP ;  /* 0x0000000000007918 */ /* 0x000fc00000000000 */
        /* <DEDUP_REMOVED lines=12> */
.L_x_1:


//--------------------- .nv.global.init           --------------------------
	.section	.nv.global.init,"aw",@progbits
.nv.global.init:
	.type		_$_str,@object
	.size		_$_str,(_$_str_$_2 - _$_str)
_$_str:
        /*0000*/ 	.byte	0x5f, 0x5f, 0x43, 0x55, 0x44, 0x41, 0x5f, 0x46, 0x54, 0x5a, 0x00
	.type		_$_str_$_2,@object
	.size		_$_str_$_2,(.L_1 - _$_str_$_2)
_$_str_$_2:
        /*000b*/ 	.byte	0x5f, 0x5f, 0x43, 0x55, 0x44, 0x41, 0x5f, 0x50, 0x52, 0x45, 0x43, 0x5f, 0x53, 0x51, 0x52, 0x54
        /*001b*/ 	.byte	0x00
.L_1:


//--------------------- .nv.constant0.triton_poi_fused__native_batch_norm_legit_no_training_15 --------------------------
	.section	.nv.constant0.triton_poi_fused__native_batch_norm_legit_no_training_15,"a",@progbits
	.sectionflags	@""
	.align	4
.nv.constant0.triton_poi_fused__native_batch_norm_legit_no_training_15:
	.zero		580
